//
// Generated by NVIDIA NVVM Compiler
//
// Compiler Build ID: CL-36424714
// Cuda compilation tools, release 13.0, V13.0.88
// Based on NVVM 20.0.0
//

.version 9.0
.target sm_100
.address_size 64

	// .globl	_Z22nested_for_loop_kernelPiii

.visible .entry _Z22nested_for_loop_kernelPiii(
	.param .u64 .ptr .align 1 _Z22nested_for_loop_kernelPiii_param_0,
	.param .u32 _Z22nested_for_loop_kernelPiii_param_1,
	.param .u32 _Z22nested_for_loop_kernelPiii_param_2
)
{
	.reg .pred 	%p<12>;
	.reg .b32 	%r<35>;
	.reg .b64 	%rd<3>;

	ld.param.u64 	%rd2, [_Z22nested_for_loop_kernelPiii_param_0];
	ld.param.u32 	%r17, [_Z22nested_for_loop_kernelPiii_param_1];
	ld.param.u32 	%r18, [_Z22nested_for_loop_kernelPiii_param_2];
	cvta.to.global.u64 	%rd1, %rd2;
	mov.u32 	%r19, %ctaid.x;
	mov.u32 	%r20, %ntid.x;
	mov.u32 	%r21, %tid.x;
	mad.lo.s32 	%r22, %r19, %r20, %r21;
	setp.gt.u32 	%p1, %r22, 256;
	min.s32 	%r23, %r17, %r18;
	setp.lt.s32 	%p2, %r23, 1;
	or.pred  	%p3, %p2, %p1;
	@%p3 bra 	$L__BB0_15;
	and.b32  	%r1, %r17, 15;
	setp.lt.u32 	%p4, %r17, 16;
	@%p4 bra 	$L__BB0_5;
	ld.global.u32 	%r32, [%rd1];
	shl.b32 	%r3, %r18, 4;
	and.b32  	%r24, %r17, 2147483632;
	neg.s32 	%r31, %r24;
$L__BB0_3:
	.pragma "nounroll";
	add.s32 	%r32, %r32, %r3;
	add.s32 	%r31, %r31, 16;
	setp.ne.s32 	%p5, %r31, 0;
	@%p5 bra 	$L__BB0_3;
	st.global.u32 	[%rd1], %r32;
$L__BB0_5:
	setp.eq.s32 	%p6, %r1, 0;
	@%p6 bra 	$L__BB0_15;
	and.b32  	%r9, %r17, 7;
	setp.lt.u32 	%p7, %r1, 8;
	@%p7 bra 	$L__BB0_8;
	ld.global.u32 	%r25, [%rd1];
	shl.b32 	%r26, %r18, 3;
	add.s32 	%r27, %r26, %r25;
	st.global.u32 	[%rd1], %r27;
$L__BB0_8:
	setp.eq.s32 	%p8, %r9, 0;
	@%p8 bra 	$L__BB0_15;
	and.b32  	%r10, %r17, 3;
	setp.lt.u32 	%p9, %r9, 4;
	@%p9 bra 	$L__BB0_11;
	ld.global.u32 	%r28, [%rd1];
	shl.b32 	%r29, %r18, 2;
	add.s32 	%r30, %r29, %r28;
	st.global.u32 	[%rd1], %r30;
$L__BB0_11:
	setp.eq.s32 	%p10, %r10, 0;
	@%p10 bra 	$L__BB0_15;
	ld.global.u32 	%r34, [%rd1];
	neg.s32 	%r33, %r10;
$L__BB0_13:
	.pragma "nounroll";
	add.s32 	%r34, %r34, %r18;
	add.s32 	%r33, %r33, 1;
	setp.ne.s32 	%p11, %r33, 0;
	@%p11 bra 	$L__BB0_13;
	st.global.u32 	[%rd1], %r34;
$L__BB0_15:
	ret;

}


// ===== COMPILED SASS (sm_100) =====

	.target	sm_100

	.elftype	@"ET_EXEC"


//--------------------- .note.nv.tkinfo           --------------------------
	.section	.note.nv.tkinfo,"",@"SHT_NOTE"
	.sectionflags	@"SHF_NOTE_NV_TKINFO"
	.tkinfo
        /*0018*/ 	.word	0x00000002
        /*0030*/ 	.string	""
        /*0030*/ 	.string	"ptxas"
        /*0030*/ 	.string	"Cuda compilation tools, release 13.0, V13.0.88"
        /*0030*/ 	.string	"Build cuda_13.0.r13.0/compiler.36424714_0"
        /*0030*/ 	.string	"-arch sm_100 -m 64 "



//--------------------- .note.nv.cuinfo           --------------------------
	.section	.note.nv.cuinfo,"",@"SHT_NOTE"
	.sectionflags	@"SHF_NOTE_NV_CUINFO"
        /*0018*/ 	.short	0x0002
        /*001a*/ 	.short	0x0064
        /*001c*/ 	.short	0x0082
	.zero		2


//--------------------- .nv.info                  --------------------------
	.section	.nv.info,"",@"SHT_CUDA_INFO"
	.align	4


	//----- nvinfo : EIATTR_REGCOUNT
	.align		4
        /*0000*/ 	.byte	0x04, 0x2f
        /*0002*/ 	.short	(.L_1 - .L_0)
	.align		4
.L_0:
        /*0004*/ 	.word	index@(_Z22nested_for_loop_kernelPiii)
        /*0008*/ 	.word	0x0000000a


	//----- nvinfo : EIATTR_FRAME_SIZE
	.align		4
.L_1:
        /*000c*/ 	.byte	0x04, 0x11
        /*000e*/ 	.short	(.L_3 - .L_2)
	.align		4
.L_2:
        /*0010*/ 	.word	index@(_Z22nested_for_loop_kernelPiii)
        /*0014*/ 	.word	0x00000000


	//----- nvinfo : EIATTR_MIN_STACK_SIZE
	.align		4
.L_3:
        /*0018*/ 	.byte	0x04, 0x12
        /*001a*/ 	.short	(.L_5 - .L_4)
	.align		4
.L_4:
        /*001c*/ 	.word	index@(_Z22nested_for_loop_kernelPiii)
        /*0020*/ 	.word	0x00000000
.L_5:


//--------------------- .nv.compat                --------------------------
	.section	.nv.compat,"",@"SHT_CUDA_COMPAT_INFO"
	.align	4
        /*0000*/ 	.byte	0x02, 0x09, 0x00, 0x00, 0x02, 0x02, 0x01, 0x00, 0x02, 0x05, 0x05, 0x00, 0x03, 0x07, 0x01, 0x01
        /*0010*/ 	.byte	0x02, 0x03, 0x00, 0x00, 0x02, 0x06, 0x01, 0x00, 0x04, 0x0b, 0x08, 0x00, 0x09, 0x00, 0x00, 0x00
        /*0020*/ 	.byte	0x00, 0x00, 0x00, 0x00


//--------------------- .nv.info._Z22nested_for_loop_kernelPiii --------------------------
	.section	.nv.info._Z22nested_for_loop_kernelPiii,"",@"SHT_CUDA_INFO"
	.sectionflags	@""
	.align	4


	//----- nvinfo : EIATTR_CUDA_API_VERSION
	.align		4
        /*0000*/ 	.byte	0x04, 0x37
        /*0002*/ 	.short	(.L_7 - .L_6)
.L_6:
        /*0004*/ 	.word	0x00000082


	//----- nvinfo : EIATTR_KPARAM_INFO
	.align		4
.L_7:
        /*0008*/ 	.byte	0x04, 0x17
        /*000a*/ 	.short	(.L_9 - .L_8)
.L_8:
        /*000c*/ 	.word	0x00000000
        /*0010*/ 	.short	0x0002
        /*0012*/ 	.short	0x000c
        /*0014*/ 	.byte	0x00, 0xf0, 0x11, 0x00


	//----- nvinfo : EIATTR_KPARAM_INFO
	.align		4
.L_9:
        /*0018*/ 	.byte	0x04, 0x17
        /*001a*/ 	.short	(.L_11 - .L_10)
.L_10:
        /*001c*/ 	.word	0x00000000
        /*0020*/ 	.short	0x0001
        /*0022*/ 	.short	0x0008
        /*0024*/ 	.byte	0x00, 0xf0, 0x11, 0x00


	//----- nvinfo : EIATTR_KPARAM_INFO
	.align		4
.L_11:
        /*0028*/ 	.byte	0x04, 0x17
        /*002a*/ 	.short	(.L_13 - .L_12)
.L_12:
        /*002c*/ 	.word	0x00000000
        /*0030*/ 	.short	0x0000
        /*0032*/ 	.short	0x0000
        /*0034*/ 	.byte	0x00, 0xf5, 0x21, 0x00


	//----- nvinfo : EIATTR_SPARSE_MMA_MASK
	.align		4
.L_13:
        /*0038*/ 	.byte	0x03, 0x50
        /*003a*/ 	.short	0x0000


	//----- nvinfo : EIATTR_MAXREG_COUNT
	.align		4
        /*003c*/ 	.byte	0x03, 0x1b
        /*003e*/ 	.short	0x00ff


	//----- nvinfo : EIATTR_MERCURY_ISA_VERSION
	.align		4
        /*0040*/ 	.byte	0x03, 0x5f
        /*0042*/ 	.short	0x0101


	//----- nvinfo : EIATTR_VRC_CTA_INIT_COUNT
	.align		4
        /*0044*/ 	.byte	0x02, 0x4a
	.zero		1
	.zero		1


	//----- nvinfo : EIATTR_EXIT_INSTR_OFFSETS
	.align		4
        /*0048*/ 	.byte	0x04, 0x1c
        /*004a*/ 	.short	(.L_15 - .L_14)


	//   ....[0]....
.L_14:
        /*004c*/ 	.word	0x00000090


	//   ....[1]....
        /*0050*/ 	.word	0x00000180


	//   ....[2]....
        /*0054*/ 	.word	0x00000210


	//   ....[3]....
        /*0058*/ 	.word	0x000002a0


	//   ....[4]....
        /*005c*/ 	.word	0x00000330


	//----- nvinfo : EIATTR_CBANK_PARAM_SIZE
	.align		4
.L_15:
        /*0060*/ 	.byte	0x03, 0x19
        /*0062*/ 	.short	0x0010


	//----- nvinfo : EIATTR_PARAM_CBANK
	.align		4
        /*0064*/ 	.byte	0x04, 0x0a
        /*0066*/ 	.short	(.L_17 - .L_16)
	.align		4
.L_16:
        /*0068*/ 	.word	index@(.nv.constant0._Z22nested_for_loop_kernelPiii)
        /*006c*/ 	.short	0x0380
        /*006e*/ 	.short	0x0010


	//----- nvinfo : EIATTR_SW_WAR
	.align		4
.L_17:
        /*0070*/ 	.byte	0x04, 0x36
        /*0072*/ 	.short	(.L_19 - .L_18)
.L_18:
        /*0074*/ 	.word	0x00000008
.L_19:


//--------------------- .nv.callgraph             --------------------------
	.section	.nv.callgraph,"",@"SHT_CUDA_CALLGRAPH"
	.align	4
	.sectionentsize	8
	.align		4
        /*0000*/ 	.word	0x00000000
	.align		4
        /*0004*/ 	.word	0xffffffff
	.align		4
        /*0008*/ 	.word	0x00000000
	.align		4
        /*000c*/ 	.word	0xfffffffe
	.align		4
        /*0010*/ 	.word	0x00000000
	.align		4
        /*0014*/ 	.word	0xfffffffd
	.align		4
        /*0018*/ 	.word	0x00000000
	.align		4
        /*001c*/ 	.word	0xfffffffc


//--------------------- .text._Z22nested_for_loop_kernelPiii --------------------------
	.section	.text._Z22nested_for_loop_kernelPiii,"ax",@progbits
	.align	128
        .global         _Z22nested_for_loop_kernelPiii
        .type           _Z22nested_for_loop_kernelPiii,@function
        .size           _Z22nested_for_loop_kernelPiii,(.L_x_6 - _Z22nested_for_loop_kernelPiii)
        .other          _Z22nested_for_loop_kernelPiii,@"STO_CUDA_ENTRY STV_DEFAULT"
_Z22nested_for_loop_kernelPiii:
.text._Z22nested_for_loop_kernelPiii:
[----:B------:R-:W-:Y:S01]  /*0000*/  LDC R1, c[0x0][0x37c] ;  /* 0x0000df00ff017b82 */ /* 0x000fe20000000800 */
[----:B------:R-:W0:Y:S07]  /*0010*/  S2R R5, SR_TID.X ;  /* 0x0000000000057919 */ /* 0x000e2e0000002100 */
[----:B------:R-:W0:Y:S08]  /*0020*/  S2UR UR4, SR_CTAID.X ;  /* 0x00000000000479c3 */ /* 0x000e300000002500 */
[----:B------:R-:W0:Y:S08]  /*0030*/  LDC R0, c[0x0][0x360] ;  /* 0x0000d800ff007b82 */ /* 0x000e300000000800 */
[----:B------:R-:W1:Y:S01]  /*0040*/  LDC.64 R2, c[0x0][0x388] ;  /* 0x0000e200ff027b82 */ /* 0x000e620000000a00 */
[----:B0-----:R-:W-:-:S05]  /*0050*/  IMAD R0, R0, UR4, R5 ;  /* 0x0000000400007c24 */ /* 0x001fca000f8e0205 */
[----:B------:R-:W-:Y:S02]  /*0060*/  ISETP.GT.U32.AND P0, PT, R0, 0x100, PT ;  /* 0x000001000000780c */ /* 0x000fe40003f04070 */
[----:B-1----:R-:W-:-:S04]  /*0070*/  VIMNMX R4, PT, PT, R2, R3, PT ;  /* 0x0000000302047248 */ /* 0x002fc80003fe0100 */
[----:B------:R-:W-:-:S13]  /*0080*/  ISETP.LT.OR P0, PT, R4, 0x1, P0 ;  /* 0x000000010400780c */ /* 0x000fda0000701670 */
[----:B------:R-:W-:Y:S05]  /*0090*/  @P0 EXIT ;  /* 0x000000000000094d */ /* 0x000fea0003800000 */
[C---:B------:R-:W-:Y:S01]  /*00a0*/  ISETP.GE.U32.AND P0, PT, R2.reuse, 0x10, PT ;  /* 0x000000100200780c */ /* 0x040fe20003f06070 */
[----:B------:R-:W0:Y:S01]  /*00b0*/  LDCU.64 UR4, c[0x0][0x358] ;  /* 0x00006b00ff0477ac */ /* 0x000e220008000a00 */
[----:B------:R-:W-:-:S11]  /*00c0*/  LOP3.LUT R7, R2, 0xf, RZ, 0xc0, !PT ;  /* 0x0000000f02077812 */ /* 0x000fd600078ec0ff */
[----:B------:R-:W-:Y:S05]  /*00d0*/  @!P0 BRA `(.L_x_0) ;  /* 0x0000000000248947 */ /* 0x000fea0003800000 */
[----:B------:R-:W0:Y:S02]  /*00e0*/  LDC.64 R4, c[0x0][0x380] ;  /* 0x0000e000ff047b82 */ /* 0x000e240000000a00 */
[----:B0-----:R0:W5:Y:S01]  /*00f0*/  LDG.E R6, desc[UR4][R4.64] ;  /* 0x0000000404067981 */ /* 0x001162000c1e1900 */
[----:B------:R-:W-:-:S05]  /*0100*/  LOP3.LUT R0, R2, 0x7ffffff0, RZ, 0xc0, !PT ;  /* 0x7ffffff002007812 */ /* 0x000fca00078ec0ff */
[----:B------:R-:W-:-:S07]  /*0110*/  IMAD.MOV R0, RZ, RZ, -R0 ;  /* 0x000000ffff007224 */ /* 0x000fce00078e0a00 */
.L_x_1:
[----:B------:R-:W-:Y:S02]  /*0120*/  VIADD R0, R0, 0x10 ;  /* 0x0000001000007836 */ /* 0x000fe40000000000 */
[----:B-----5:R-:W-:-:S03]  /*0130*/  IMAD R6, R3, 0x10, R6 ;  /* 0x0000001003067824 */ /* 0x020fc600078e0206 */
[----:B------:R-:W-:-:S13]  /*0140*/  ISETP.NE.AND P0, PT, R0, RZ, PT ;  /* 0x000000ff0000720c */ /* 0x000fda0003f05270 */
[----:B------:R-:W-:Y:S05]  /*0150*/  @P0 BRA `(.L_x_1) ;  /* 0xfffffffc00f00947 */ /* 0x000fea000383ffff */
[----:B------:R1:W-:Y:S02]  /*0160*/  STG.E desc[UR4][R4.64], R6 ;  /* 0x0000000604007986 */ /* 0x0003e4000c101904 */
.L_x_0:
[----:B------:R-:W-:-:S13]  /*0170*/  ISETP.NE.AND P0, PT, R7, RZ, PT ;  /* 0x000000ff0700720c */ /* 0x000fda0003f05270 */
[----:B0-----:R-:W-:Y:S05]  /*0180*/  @!P0 EXIT ;  /* 0x000000000000894d */ /* 0x001fea0003800000 */
[----:B------:R-:W-:Y:S02]  /*0190*/  ISETP.GE.U32.AND P0, PT, R7, 0x8, PT ;  /* 0x000000080700780c */ /* 0x000fe40003f06070 */
[----:B-1----:R-:W-:-:S04]  /*01a0*/  LOP3.LUT R6, R2, 0x7, RZ, 0xc0, !PT ;  /* 0x0000000702067812 */ /* 0x002fc800078ec0ff */
[----:B------:R-:W-:-:S07]  /*01b0*/  ISETP.NE.AND P1, PT, R6, RZ, PT ;  /* 0x000000ff0600720c */ /* 0x000fce0003f25270 */
[----:B------:R-:W-:Y:S06]  /*01c0*/  @!P0 BRA `(.L_x_2) ;  /* 0x0000000000108947 */ /* 0x000fec0003800000 */
[----:B------:R-:W0:Y:S02]  /*01d0*/  LDC.64 R4, c[0x0][0x380] ;  /* 0x0000e000ff047b82 */ /* 0x000e240000000a00 */
[----:B0-----:R-:W2:Y:S02]  /*01e0*/  LDG.E R0, desc[UR4][R4.64] ;  /* 0x0000000404007981 */ /* 0x001ea4000c1e1900 */
[----:B--2---:R-:W-:-:S05]  /*01f0*/  IMAD R7, R3, 0x8, R0 ;  /* 0x0000000803077824 */ /* 0x004fca00078e0200 */
[----:B------:R0:W-:Y:S02]  /*0200*/  STG.E desc[UR4][R4.64], R7 ;  /* 0x0000000704007986 */ /* 0x0001e4000c101904 */
.L_x_2:
[----:B------:R-:W-:Y:S05]  /*0210*/  @!P1 EXIT ;  /* 0x000000000000994d */ /* 0x000fea0003800000 */
[----:B------:R-:W-:Y:S02]  /*0220*/  ISETP.GE.U32.AND P0, PT, R6, 0x4, PT ;  /* 0x000000040600780c */ /* 0x000fe40003f06070 */
[----:B------:R-:W-:-:S04]  /*0230*/  LOP3.LUT R2, R2, 0x3, RZ, 0xc0, !PT ;  /* 0x0000000302027812 */ /* 0x000fc800078ec0ff */
[----:B------:R-:W-:-:S07]  /*0240*/  ISETP.NE.AND P1, PT, R2, RZ, PT ;  /* 0x000000ff0200720c */ /* 0x000fce0003f25270 */
[----:B------:R-:W-:Y:S06]  /*0250*/  @!P0 BRA `(.L_x_3) ;  /* 0x0000000000108947 */ /* 0x000fec0003800000 */
[----:B0-----:R-:W0:Y:S02]  /*0260*/  LDC.64 R4, c[0x0][0x380] ;  /* 0x0000e000ff047b82 */ /* 0x001e240000000a00 */
[----:B0-----:R-:W2:Y:S02]  /*0270*/  LDG.E R0, desc[UR4][R4.64] ;  /* 0x0000000404007981 */ /* 0x001ea4000c1e1900 */
[----:B--2---:R-:W-:-:S05]  /*0280*/  IMAD R7, R3, 0x4, R0 ;  /* 0x0000000403077824 */ /* 0x004fca00078e0200 */
[----:B------:R1:W-:Y:S02]  /*0290*/  STG.E desc[UR4][R4.64], R7 ;  /* 0x0000000704007986 */ /* 0x0003e4000c101904 */
.L_x_3:
[----:B------:R-:W-:Y:S05]  /*02a0*/  @!P1 EXIT ;  /* 0x000000000000994d */ /* 0x000fea0003800000 */
[----:B01----:R-:W0:Y:S02]  /*02b0*/  LDC.64 R4, c[0x0][0x380] ;  /* 0x0000e000ff047b82 */ /* 0x003e240000000a00 */
[----:B0-----:R0:W5:Y:S01]  /*02c0*/  LDG.E R0, desc[UR4][R4.64] ;  /* 0x0000000404007981 */ /* 0x001162000c1e1900 */
[----:B------:R-:W-:-:S07]  /*02d0*/  IMAD.MOV R2, RZ, RZ, -R2 ;  /* 0x000000ffff027224 */ /* 0x000fce00078e0a02 */
.L_x_4:
[----:B------:R-:W-:Y:S02]  /*02e0*/  VIADD R2, R2, 0x1 ;  /* 0x0000000102027836 */ /* 0x000fe40000000000 */
[----:B-----5:R-:W-:-:S03]  /*02f0*/  IMAD.IADD R0, R0, 0x1, R3 ;  /* 0x0000000100007824 */ /* 0x020fc600078e0203 */
[----:B------:R-:W-:-:S13]  /*0300*/  ISETP.NE.AND P0, PT, R2, RZ, PT ;  /* 0x000000ff0200720c */ /* 0x000fda0003f05270 */
[----:B------:R-:W-:Y:S05]  /*0310*/  @P0 BRA `(.L_x_4) ;  /* 0xfffffffc00f00947 */ /* 0x000fea000383ffff */
[----:B------:R-:W-:Y:S01]  /*0320*/  STG.E desc[UR4][R4.64], R0 ;  /* 0x0000000004007986 */ /* 0x000fe2000c101904 */
[----:B------:R-:W-:Y:S05]  /*0330*/  EXIT ;  /* 0x000000000000794d */ /* 0x000fea0003800000 */
.L_x_5:
[----:B------:R-:W-:-:S00]  /*0340*/  BRA `(.L_x_5) ;  /* 0xfffffffc00fc7947 */ /* 0x000fc0000383ffff */
[----:B------:R-:W-:-:S00]  /*0350*/  NOP ;  /* 0x0000000000007918 */ /* 0x000fc00000000000 */
        /* <DEDUP_REMOVED lines=10> */
.L_x_6:


//--------------------- .nv.shared.reserved.0     --------------------------
	.section	.nv.shared.reserved.0,"aw",@nobits
	.weak		__nv_reservedSMEM_offset_0_alias
	.size		__nv_reservedSMEM_offset_0_alias, 0, 64
	.other		__nv_reservedSMEM_offset_0_alias,@"STO_CUDA_RESERVED_SHARED STV_DEFAULT"
__nv_reservedSMEM_offset_0_alias:
	.zero		0
	.zero		64


//--------------------- .nv.constant0._Z22nested_for_loop_kernelPiii --------------------------
	.section	.nv.constant0._Z22nested_for_loop_kernelPiii,"a",@progbits
	.sectionflags	@""
	.align	4
.nv.constant0._Z22nested_for_loop_kernelPiii:
	.zero		912


//--------------------- SYMBOLS --------------------------

	.type		.nv.reservedSmem.offset0,@object
	.size		.nv.reservedSmem.offset0,0x4
